//
// Generated by NVIDIA NVVM Compiler
//
// Compiler Build ID: CL-36424714
// Cuda compilation tools, release 13.0, V13.0.88
// Based on NVVM 20.0.0
//

.version 9.0
.target sm_100
.address_size 64

	// .globl	_Z18matchKernelHammingPKhS0_iiiPiS1_
.extern .shared .align 16 .b8 sdata[];

.visible .entry _Z18matchKernelHammingPKhS0_iiiPiS1_(
	.param .u64 .ptr .align 1 _Z18matchKernelHammingPKhS0_iiiPiS1__param_0,
	.param .u64 .ptr .align 1 _Z18matchKernelHammingPKhS0_iiiPiS1__param_1,
	.param .u32 _Z18matchKernelHammingPKhS0_iiiPiS1__param_2,
	.param .u32 _Z18matchKernelHammingPKhS0_iiiPiS1__param_3,
	.param .u32 _Z18matchKernelHammingPKhS0_iiiPiS1__param_4,
	.param .u64 .ptr .align 1 _Z18matchKernelHammingPKhS0_iiiPiS1__param_5,
	.param .u64 .ptr .align 1 _Z18matchKernelHammingPKhS0_iiiPiS1__param_6
)
{
	.reg .pred 	%p<19>;
	.reg .b16 	%rs<76>;
	.reg .b32 	%r<146>;
	.reg .b64 	%rd<41>;

	ld.param.u64 	%rd13, [_Z18matchKernelHammingPKhS0_iiiPiS1__param_0];
	ld.param.u64 	%rd14, [_Z18matchKernelHammingPKhS0_iiiPiS1__param_1];
	ld.param.u32 	%r48, [_Z18matchKernelHammingPKhS0_iiiPiS1__param_2];
	ld.param.u32 	%r46, [_Z18matchKernelHammingPKhS0_iiiPiS1__param_3];
	ld.param.u32 	%r47, [_Z18matchKernelHammingPKhS0_iiiPiS1__param_4];
	cvta.to.global.u64 	%rd1, %rd14;
	cvta.to.global.u64 	%rd2, %rd13;
	mov.u32 	%r1, %ctaid.x;
	mov.u32 	%r2, %tid.x;
	setp.ge.s32 	%p1, %r1, %r48;
	@%p1 bra 	$L__BB0_24;
	mul.lo.s32 	%r51, %r47, %r1;
	cvt.s64.s32 	%rd3, %r51;
	setp.ge.s32 	%p2, %r2, %r46;
	mov.b32 	%r144, -1;
	mov.b32 	%r143, 2147483647;
	@%p2 bra 	$L__BB0_17;
	setp.gt.s32 	%p3, %r47, 0;
	mov.u32 	%r3, %ntid.x;
	mov.u32 	%r142, %r2;
	@%p3 bra 	$L__BB0_3;
	bra.uni 	$L__BB0_16;
$L__BB0_3:
	and.b32  	%r4, %r47, 7;
	and.b32  	%r5, %r47, 3;
	and.b32  	%r6, %r47, 2147483640;
	and.b32  	%r7, %r47, 1;
	neg.s32 	%r8, %r6;
	mov.b32 	%r143, 2147483647;
	mov.b32 	%r144, -1;
	mov.u32 	%r127, %r2;
$L__BB0_4:
	setp.lt.u32 	%p5, %r47, 8;
	mul.lo.s32 	%r57, %r127, %r47;
	cvt.s64.s32 	%rd4, %r57;
	mov.b32 	%r136, 0;
	mov.u32 	%r141, %r136;
	@%p5 bra 	$L__BB0_7;
	add.s64 	%rd15, %rd3, %rd2;
	add.s64 	%rd40, %rd15, 3;
	add.s64 	%rd16, %rd1, %rd4;
	add.s64 	%rd39, %rd16, 3;
	mov.b32 	%r141, 0;
	mov.u32 	%r130, %r8;
$L__BB0_6:
	.pragma "nounroll";
	ld.global.nc.u8 	%rs1, [%rd40+-3];
	cvt.u16.u8 	%rs2, %rs1;
	ld.global.nc.u8 	%rs3, [%rd39+-3];
	cvt.u16.u8 	%rs4, %rs3;
	xor.b16  	%rs5, %rs4, %rs2;
	cvt.u32.u16 	%r59, %rs5;
	and.b32  	%r60, %r59, 255;
	popc.b32 	%r61, %r60;
	add.s32 	%r62, %r141, %r61;
	ld.global.nc.u8 	%rs6, [%rd40+-2];
	cvt.u16.u8 	%rs7, %rs6;
	ld.global.nc.u8 	%rs8, [%rd39+-2];
	cvt.u16.u8 	%rs9, %rs8;
	xor.b16  	%rs10, %rs9, %rs7;
	cvt.u32.u16 	%r63, %rs10;
	and.b32  	%r64, %r63, 255;
	popc.b32 	%r65, %r64;
	add.s32 	%r66, %r62, %r65;
	ld.global.nc.u8 	%rs11, [%rd40+-1];
	cvt.u16.u8 	%rs12, %rs11;
	ld.global.nc.u8 	%rs13, [%rd39+-1];
	cvt.u16.u8 	%rs14, %rs13;
	xor.b16  	%rs15, %rs14, %rs12;
	cvt.u32.u16 	%r67, %rs15;
	and.b32  	%r68, %r67, 255;
	popc.b32 	%r69, %r68;
	add.s32 	%r70, %r66, %r69;
	ld.global.nc.u8 	%rs16, [%rd40];
	cvt.u16.u8 	%rs17, %rs16;
	ld.global.nc.u8 	%rs18, [%rd39];
	cvt.u16.u8 	%rs19, %rs18;
	xor.b16  	%rs20, %rs19, %rs17;
	cvt.u32.u16 	%r71, %rs20;
	and.b32  	%r72, %r71, 255;
	popc.b32 	%r73, %r72;
	add.s32 	%r74, %r70, %r73;
	ld.global.nc.u8 	%rs21, [%rd40+1];
	cvt.u16.u8 	%rs22, %rs21;
	ld.global.nc.u8 	%rs23, [%rd39+1];
	cvt.u16.u8 	%rs24, %rs23;
	xor.b16  	%rs25, %rs24, %rs22;
	cvt.u32.u16 	%r75, %rs25;
	and.b32  	%r76, %r75, 255;
	popc.b32 	%r77, %r76;
	add.s32 	%r78, %r74, %r77;
	ld.global.nc.u8 	%rs26, [%rd40+2];
	cvt.u16.u8 	%rs27, %rs26;
	ld.global.nc.u8 	%rs28, [%rd39+2];
	cvt.u16.u8 	%rs29, %rs28;
	xor.b16  	%rs30, %rs29, %rs27;
	cvt.u32.u16 	%r79, %rs30;
	and.b32  	%r80, %r79, 255;
	popc.b32 	%r81, %r80;
	add.s32 	%r82, %r78, %r81;
	ld.global.nc.u8 	%rs31, [%rd40+3];
	cvt.u16.u8 	%rs32, %rs31;
	ld.global.nc.u8 	%rs33, [%rd39+3];
	cvt.u16.u8 	%rs34, %rs33;
	xor.b16  	%rs35, %rs34, %rs32;
	cvt.u32.u16 	%r83, %rs35;
	and.b32  	%r84, %r83, 255;
	popc.b32 	%r85, %r84;
	add.s32 	%r86, %r82, %r85;
	ld.global.nc.u8 	%rs36, [%rd40+4];
	cvt.u16.u8 	%rs37, %rs36;
	ld.global.nc.u8 	%rs38, [%rd39+4];
	cvt.u16.u8 	%rs39, %rs38;
	xor.b16  	%rs40, %rs39, %rs37;
	cvt.u32.u16 	%r87, %rs40;
	and.b32  	%r88, %r87, 255;
	popc.b32 	%r89, %r88;
	add.s32 	%r141, %r86, %r89;
	add.s32 	%r130, %r130, 8;
	add.s64 	%rd40, %rd40, 8;
	add.s64 	%rd39, %rd39, 8;
	setp.ne.s32 	%p6, %r130, 0;
	mov.u32 	%r136, %r6;
	@%p6 bra 	$L__BB0_6;
$L__BB0_7:
	setp.eq.s32 	%p7, %r4, 0;
	@%p7 bra 	$L__BB0_15;
	add.s32 	%r91, %r4, -1;
	setp.lt.u32 	%p8, %r91, 3;
	@%p8 bra 	$L__BB0_10;
	cvt.u64.u32 	%rd17, %r136;
	add.s64 	%rd18, %rd17, %rd3;
	add.s64 	%rd19, %rd2, %rd18;
	ld.global.nc.u8 	%rs41, [%rd19];
	cvt.u16.u8 	%rs42, %rs41;
	add.s64 	%rd20, %rd17, %rd4;
	add.s64 	%rd21, %rd1, %rd20;
	ld.global.nc.u8 	%rs43, [%rd21];
	cvt.u16.u8 	%rs44, %rs43;
	xor.b16  	%rs45, %rs44, %rs42;
	cvt.u32.u16 	%r92, %rs45;
	and.b32  	%r93, %r92, 255;
	popc.b32 	%r94, %r93;
	add.s32 	%r95, %r141, %r94;
	ld.global.nc.u8 	%rs46, [%rd19+1];
	cvt.u16.u8 	%rs47, %rs46;
	ld.global.nc.u8 	%rs48, [%rd21+1];
	cvt.u16.u8 	%rs49, %rs48;
	xor.b16  	%rs50, %rs49, %rs47;
	cvt.u32.u16 	%r96, %rs50;
	and.b32  	%r97, %r96, 255;
	popc.b32 	%r98, %r97;
	add.s32 	%r99, %r95, %r98;
	ld.global.nc.u8 	%rs51, [%rd19+2];
	cvt.u16.u8 	%rs52, %rs51;
	ld.global.nc.u8 	%rs53, [%rd21+2];
	cvt.u16.u8 	%rs54, %rs53;
	xor.b16  	%rs55, %rs54, %rs52;
	cvt.u32.u16 	%r100, %rs55;
	and.b32  	%r101, %r100, 255;
	popc.b32 	%r102, %r101;
	add.s32 	%r103, %r99, %r102;
	ld.global.nc.u8 	%rs56, [%rd19+3];
	cvt.u16.u8 	%rs57, %rs56;
	ld.global.nc.u8 	%rs58, [%rd21+3];
	cvt.u16.u8 	%rs59, %rs58;
	xor.b16  	%rs60, %rs59, %rs57;
	cvt.u32.u16 	%r104, %rs60;
	and.b32  	%r105, %r104, 255;
	popc.b32 	%r106, %r105;
	add.s32 	%r141, %r103, %r106;
	add.s32 	%r136, %r136, 4;
$L__BB0_10:
	setp.eq.s32 	%p9, %r5, 0;
	@%p9 bra 	$L__BB0_15;
	setp.eq.s32 	%p10, %r5, 1;
	@%p10 bra 	$L__BB0_13;
	cvt.u64.u32 	%rd22, %r136;
	add.s64 	%rd23, %rd22, %rd3;
	add.s64 	%rd24, %rd2, %rd23;
	ld.global.nc.u8 	%rs61, [%rd24];
	cvt.u16.u8 	%rs62, %rs61;
	add.s64 	%rd25, %rd22, %rd4;
	add.s64 	%rd26, %rd1, %rd25;
	ld.global.nc.u8 	%rs63, [%rd26];
	cvt.u16.u8 	%rs64, %rs63;
	xor.b16  	%rs65, %rs64, %rs62;
	cvt.u32.u16 	%r108, %rs65;
	and.b32  	%r109, %r108, 255;
	popc.b32 	%r110, %r109;
	add.s32 	%r111, %r141, %r110;
	ld.global.nc.u8 	%rs66, [%rd24+1];
	cvt.u16.u8 	%rs67, %rs66;
	ld.global.nc.u8 	%rs68, [%rd26+1];
	cvt.u16.u8 	%rs69, %rs68;
	xor.b16  	%rs70, %rs69, %rs67;
	cvt.u32.u16 	%r112, %rs70;
	and.b32  	%r113, %r112, 255;
	popc.b32 	%r114, %r113;
	add.s32 	%r141, %r111, %r114;
	add.s32 	%r136, %r136, 2;
$L__BB0_13:
	setp.eq.s32 	%p11, %r7, 0;
	@%p11 bra 	$L__BB0_15;
	cvt.u64.u32 	%rd27, %r136;
	add.s64 	%rd28, %rd27, %rd3;
	add.s64 	%rd29, %rd2, %rd28;
	ld.global.nc.u8 	%rs71, [%rd29];
	cvt.u16.u8 	%rs72, %rs71;
	add.s64 	%rd30, %rd27, %rd4;
	add.s64 	%rd31, %rd1, %rd30;
	ld.global.nc.u8 	%rs73, [%rd31];
	cvt.u16.u8 	%rs74, %rs73;
	xor.b16  	%rs75, %rs74, %rs72;
	cvt.u32.u16 	%r115, %rs75;
	and.b32  	%r116, %r115, 255;
	popc.b32 	%r117, %r116;
	add.s32 	%r141, %r141, %r117;
$L__BB0_15:
	setp.lt.s32 	%p12, %r141, %r143;
	min.s32 	%r143, %r141, %r143;
	selp.b32 	%r144, %r127, %r144, %p12;
	add.s32 	%r127, %r127, %r3;
	setp.lt.s32 	%p13, %r127, %r46;
	@%p13 bra 	$L__BB0_4;
	bra.uni 	$L__BB0_17;
$L__BB0_16:
	add.s32 	%r142, %r142, %r3;
	setp.lt.s32 	%p4, %r142, %r46;
	mov.b32 	%r143, 0;
	mov.u32 	%r144, %r2;
	@%p4 bra 	$L__BB0_16;
$L__BB0_17:
	mov.u32 	%r145, %ntid.x;
	shl.b32 	%r118, %r145, 2;
	mov.u32 	%r119, sdata;
	add.s32 	%r39, %r119, %r118;
	shl.b32 	%r120, %r2, 2;
	add.s32 	%r40, %r119, %r120;
	st.shared.u32 	[%r40], %r143;
	add.s32 	%r41, %r39, %r120;
	st.shared.u32 	[%r41], %r144;
	bar.sync 	0;
	setp.lt.u32 	%p14, %r145, 2;
	@%p14 bra 	$L__BB0_22;
$L__BB0_18:
	mov.u32 	%r42, %r145;
	shr.u32 	%r145, %r42, 1;
	setp.ge.u32 	%p15, %r2, %r145;
	@%p15 bra 	$L__BB0_21;
	shl.b32 	%r121, %r145, 2;
	add.s32 	%r122, %r40, %r121;
	ld.shared.u32 	%r44, [%r122];
	add.s32 	%r45, %r41, %r121;
	ld.shared.u32 	%r123, [%r40];
	setp.ge.s32 	%p16, %r44, %r123;
	@%p16 bra 	$L__BB0_21;
	ld.shared.u32 	%r124, [%r45];
	st.shared.u32 	[%r40], %r44;
	st.shared.u32 	[%r41], %r124;
$L__BB0_21:
	bar.sync 	0;
	setp.gt.u32 	%p17, %r42, 3;
	@%p17 bra 	$L__BB0_18;
$L__BB0_22:
	setp.ne.s32 	%p18, %r2, 0;
	@%p18 bra 	$L__BB0_24;
	ld.param.u64 	%rd38, [_Z18matchKernelHammingPKhS0_iiiPiS1__param_6];
	ld.param.u64 	%rd37, [_Z18matchKernelHammingPKhS0_iiiPiS1__param_5];
	ld.shared.u32 	%r125, [sdata];
	cvta.to.global.u64 	%rd32, %rd38;
	mul.wide.u32 	%rd33, %r1, 4;
	add.s64 	%rd34, %rd32, %rd33;
	st.global.u32 	[%rd34], %r125;
	ld.shared.u32 	%r126, [%r39];
	cvta.to.global.u64 	%rd35, %rd37;
	add.s64 	%rd36, %rd35, %rd33;
	st.global.u32 	[%rd36], %r126;
$L__BB0_24:
	ret;

}


// ===== COMPILED SASS (sm_100) =====

	.target	sm_100

	.elftype	@"ET_EXEC"


//--------------------- .note.nv.tkinfo           --------------------------
	.section	.note.nv.tkinfo,"",@"SHT_NOTE"
	.sectionflags	@"SHF_NOTE_NV_TKINFO"
	.tkinfo
        /*0018*/ 	.word	0x00000002
        /*0030*/ 	.string	""
        /*0030*/ 	.string	"ptxas"
        /*0030*/ 	.string	"Cuda compilation tools, release 13.0, V13.0.88"
        /*0030*/ 	.string	"Build cuda_13.0.r13.0/compiler.36424714_0"
        /*0030*/ 	.string	"-arch sm_100 -m 64 "



//--------------------- .note.nv.cuinfo           --------------------------
	.section	.note.nv.cuinfo,"",@"SHT_NOTE"
	.sectionflags	@"SHF_NOTE_NV_CUINFO"
        /*0018*/ 	.short	0x0002
        /*001a*/ 	.short	0x0064
        /*001c*/ 	.short	0x0082
	.zero		2


//--------------------- .nv.info                  --------------------------
	.section	.nv.info,"",@"SHT_CUDA_INFO"
	.align	4


	//----- nvinfo : EIATTR_REGCOUNT
	.align		4
        /*0000*/ 	.byte	0x04, 0x2f
        /*0002*/ 	.short	(.L_1 - .L_0)
	.align		4
.L_0:
        /*0004*/ 	.word	index@(_Z18matchKernelHammingPKhS0_iiiPiS1_)
        /*0008*/ 	.word	0x00000020


	//----- nvinfo : EIATTR_FRAME_SIZE
	.align		4
.L_1:
        /*000c*/ 	.byte	0x04, 0x11
        /*000e*/ 	.short	(.L_3 - .L_2)
	.align		4
.L_2:
        /*0010*/ 	.word	index@(_Z18matchKernelHammingPKhS0_iiiPiS1_)
        /*0014*/ 	.word	0x00000000


	//----- nvinfo : EIATTR_MIN_STACK_SIZE
	.align		4
.L_3:
        /*0018*/ 	.byte	0x04, 0x12
        /*001a*/ 	.short	(.L_5 - .L_4)
	.align		4
.L_4:
        /*001c*/ 	.word	index@(_Z18matchKernelHammingPKhS0_iiiPiS1_)
        /*0020*/ 	.word	0x00000000
.L_5:


//--------------------- .nv.compat                --------------------------
	.section	.nv.compat,"",@"SHT_CUDA_COMPAT_INFO"
	.align	4
        /*0000*/ 	.byte	0x02, 0x09, 0x00, 0x00, 0x02, 0x02, 0x01, 0x00, 0x02, 0x05, 0x05, 0x00, 0x03, 0x07, 0x01, 0x01
        /*0010*/ 	.byte	0x02, 0x03, 0x00, 0x00, 0x02, 0x06, 0x01, 0x00, 0x04, 0x0b, 0x08, 0x00, 0x09, 0x00, 0x00, 0x00
        /*0020*/ 	.byte	0x00, 0x00, 0x00, 0x00


//--------------------- .nv.info._Z18matchKernelHammingPKhS0_iiiPiS1_ --------------------------
	.section	.nv.info._Z18matchKernelHammingPKhS0_iiiPiS1_,"",@"SHT_CUDA_INFO"
	.sectionflags	@""
	.align	4


	//----- nvinfo : EIATTR_CUDA_API_VERSION
	.align		4
        /*0000*/ 	.byte	0x04, 0x37
        /*0002*/ 	.short	(.L_7 - .L_6)
.L_6:
        /*0004*/ 	.word	0x00000082


	//----- nvinfo : EIATTR_KPARAM_INFO
	.align		4
.L_7:
        /*0008*/ 	.byte	0x04, 0x17
        /*000a*/ 	.short	(.L_9 - .L_8)
.L_8:
        /*000c*/ 	.word	0x00000000
        /*0010*/ 	.short	0x0006
        /*0012*/ 	.short	0x0028
        /*0014*/ 	.byte	0x00, 0xf5, 0x21, 0x00


	//----- nvinfo : EIATTR_KPARAM_INFO
	.align		4
.L_9:
        /*0018*/ 	.byte	0x04, 0x17
        /*001a*/ 	.short	(.L_11 - .L_10)
.L_10:
        /*001c*/ 	.word	0x00000000
        /*0020*/ 	.short	0x0005
        /*0022*/ 	.short	0x0020
        /*0024*/ 	.byte	0x00, 0xf5, 0x21, 0x00


	//----- nvinfo : EIATTR_KPARAM_INFO
	.align		4
.L_11:
        /*0028*/ 	.byte	0x04, 0x17
        /*002a*/ 	.short	(.L_13 - .L_12)
.L_12:
        /*002c*/ 	.word	0x00000000
        /*0030*/ 	.short	0x0004
        /*0032*/ 	.short	0x0018
        /*0034*/ 	.byte	0x00, 0xf0, 0x11, 0x00


	//----- nvinfo : EIATTR_KPARAM_INFO
	.align		4
.L_13:
        /*0038*/ 	.byte	0x04, 0x17
        /*003a*/ 	.short	(.L_15 - .L_14)
.L_14:
        /*003c*/ 	.word	0x00000000
        /*0040*/ 	.short	0x0003
        /*0042*/ 	.short	0x0014
        /*0044*/ 	.byte	0x00, 0xf0, 0x11, 0x00


	//----- nvinfo : EIATTR_KPARAM_INFO
	.align		4
.L_15:
        /*0048*/ 	.byte	0x04, 0x17
        /*004a*/ 	.short	(.L_17 - .L_16)
.L_16:
        /*004c*/ 	.word	0x00000000
        /*0050*/ 	.short	0x0002
        /*0052*/ 	.short	0x0010
        /*0054*/ 	.byte	0x00, 0xf0, 0x11, 0x00


	//----- nvinfo : EIATTR_KPARAM_INFO
	.align		4
.L_17:
        /*0058*/ 	.byte	0x04, 0x17
        /*005a*/ 	.short	(.L_19 - .L_18)
.L_18:
        /*005c*/ 	.word	0x00000000
        /*0060*/ 	.short	0x0001
        /*0062*/ 	.short	0x0008
        /*0064*/ 	.byte	0x00, 0xf5, 0x21, 0x00


	//----- nvinfo : EIATTR_KPARAM_INFO
	.align		4
.L_19:
        /*0068*/ 	.byte	0x04, 0x17
        /*006a*/ 	.short	(.L_21 - .L_20)
.L_20:
        /*006c*/ 	.word	0x00000000
        /*0070*/ 	.short	0x0000
        /*0072*/ 	.short	0x0000
        /*0074*/ 	.byte	0x00, 0xf5, 0x21, 0x00


	//----- nvinfo : EIATTR_SPARSE_MMA_MASK
	.align		4
.L_21:
        /*0078*/ 	.byte	0x03, 0x50
        /*007a*/ 	.short	0x0000


	//----- nvinfo : EIATTR_MAXREG_COUNT
	.align		4
        /*007c*/ 	.byte	0x03, 0x1b
        /*007e*/ 	.short	0x00ff


	//----- nvinfo : EIATTR_NUM_BARRIERS
	.align		4
        /*0080*/ 	.byte	0x02, 0x4c
        /*0082*/ 	.byte	0x01
	.zero		1


	//----- nvinfo : EIATTR_MERCURY_ISA_VERSION
	.align		4
        /*0084*/ 	.byte	0x03, 0x5f
        /*0086*/ 	.short	0x0101


	//----- nvinfo : EIATTR_VRC_CTA_INIT_COUNT
	.align		4
        /*0088*/ 	.byte	0x02, 0x4a
	.zero		1
	.zero		1


	//----- nvinfo : EIATTR_EXIT_INSTR_OFFSETS
	.align		4
        /*008c*/ 	.byte	0x04, 0x1c
        /*008e*/ 	.short	(.L_23 - .L_22)


	//   ....[0]....
.L_22:
        /*0090*/ 	.word	0x00000040


	//   ....[1]....
        /*0094*/ 	.word	0x00000bc0


	//   ....[2]....
        /*0098*/ 	.word	0x00000c80


	//----- nvinfo : EIATTR_CRS_STACK_SIZE
	.align		4
.L_23:
        /*009c*/ 	.byte	0x04, 0x1e
        /*009e*/ 	.short	(.L_25 - .L_24)
.L_24:
        /*00a0*/ 	.word	0x00000000


	//----- nvinfo : EIATTR_CBANK_PARAM_SIZE
	.align		4
.L_25:
        /*00a4*/ 	.byte	0x03, 0x19
        /*00a6*/ 	.short	0x0030


	//----- nvinfo : EIATTR_PARAM_CBANK
	.align		4
        /*00a8*/ 	.byte	0x04, 0x0a
        /*00aa*/ 	.short	(.L_27 - .L_26)
	.align		4
.L_26:
        /*00ac*/ 	.word	index@(.nv.constant0._Z18matchKernelHammingPKhS0_iiiPiS1_)
        /*00b0*/ 	.short	0x0380
        /*00b2*/ 	.short	0x0030


	//----- nvinfo : EIATTR_SW_WAR
	.align		4
.L_27:
        /*00b4*/ 	.byte	0x04, 0x36
        /*00b6*/ 	.short	(.L_29 - .L_28)
.L_28:
        /*00b8*/ 	.word	0x00000008
.L_29:


//--------------------- .nv.callgraph             --------------------------
	.section	.nv.callgraph,"",@"SHT_CUDA_CALLGRAPH"
	.align	4
	.sectionentsize	8
	.align		4
        /*0000*/ 	.word	0x00000000
	.align		4
        /*0004*/ 	.word	0xffffffff
	.align		4
        /*0008*/ 	.word	0x00000000
	.align		4
        /*000c*/ 	.word	0xfffffffe
	.align		4
        /*0010*/ 	.word	0x00000000
	.align		4
        /*0014*/ 	.word	0xfffffffd
	.align		4
        /*0018*/ 	.word	0x00000000
	.align		4
        /*001c*/ 	.word	0xfffffffc


//--------------------- .text._Z18matchKernelHammingPKhS0_iiiPiS1_ --------------------------
	.section	.text._Z18matchKernelHammingPKhS0_iiiPiS1_,"ax",@progbits
	.align	128
        .global         _Z18matchKernelHammingPKhS0_iiiPiS1_
        .type           _Z18matchKernelHammingPKhS0_iiiPiS1_,@function
        .size           _Z18matchKernelHammingPKhS0_iiiPiS1_,(.L_x_13 - _Z18matchKernelHammingPKhS0_iiiPiS1_)
        .other          _Z18matchKernelHammingPKhS0_iiiPiS1_,@"STO_CUDA_ENTRY STV_DEFAULT"
_Z18matchKernelHammingPKhS0_iiiPiS1_:
.text._Z18matchKernelHammingPKhS0_iiiPiS1_:
[----:B------:R-:W-:Y:S01]  /*0000*/  LDC R1, c[0x0][0x37c] ;  /* 0x0000df00ff017b82 */ /* 0x000fe20000000800 */
[----:B------:R-:W0:Y:S01]  /*0010*/  S2R R0, SR_CTAID.X ;  /* 0x0000000000007919 */ /* 0x000e220000002500 */
[----:B------:R-:W0:Y:S02]  /*0020*/  LDCU UR4, c[0x0][0x390] ;  /* 0x00007200ff0477ac */ /* 0x000e240008000800 */
[----:B0-----:R-:W-:-:S13]  /*0030*/  ISETP.GE.AND P0, PT, R0, UR4, PT ;  /* 0x0000000400007c0c */ /* 0x001fda000bf06270 */
[----:B------:R-:W-:Y:S05]  /*0040*/  @P0 EXIT ;  /* 0x000000000000094d */ /* 0x000fea0003800000 */
[----:B------:R-:W0:Y:S01]  /*0050*/  S2R R2, SR_TID.X ;  /* 0x0000000000027919 */ /* 0x000e220000002100 */
[----:B------:R-:W0:Y:S01]  /*0060*/  LDCU UR4, c[0x0][0x394] ;  /* 0x00007280ff0477ac */ /* 0x000e220008000800 */
[----:B------:R-:W-:Y:S01]  /*0070*/  BSSY.RECONVERGENT B0, `(.L_x_0) ;  /* 0x0000095000007945 */ /* 0x000fe20003800200 */
[----:B------:R-:W-:Y:S01]  /*0080*/  IMAD.MOV.U32 R3, RZ, RZ, -0x1 ;  /* 0xffffffffff037424 */ /* 0x000fe200078e00ff */
[----:B------:R-:W1:Y:S01]  /*0090*/  LDCU.64 UR8, c[0x0][0x358] ;  /* 0x00006b00ff0877ac */ /* 0x000e620008000a00 */
[----:B------:R-:W-:Y:S01]  /*00a0*/  IMAD.MOV.U32 R4, RZ, RZ, 0x7fffffff ;  /* 0x7fffffffff047424 */ /* 0x000fe200078e00ff */
[----:B0-----:R-:W-:-:S13]  /*00b0*/  ISETP.GE.AND P0, PT, R2, UR4, PT ;  /* 0x0000000402007c0c */ /* 0x001fda000bf06270 */
[----:B-1----:R-:W-:Y:S05]  /*00c0*/  @P0 BRA `(.L_x_1) ;  /* 0x00000008003c0947 */ /* 0x002fea0003800000 */
[----:B------:R-:W0:Y:S08]  /*00d0*/  LDC R3, c[0x0][0x398] ;  /* 0x0000e600ff037b82 */ /* 0x000e300000000800 */
[----:B------:R-:W1:Y:S01]  /*00e0*/  LDC R5, c[0x0][0x360] ;  /* 0x0000d800ff057b82 */ /* 0x000e620000000800 */
[----:B0-----:R-:W-:Y:S01]  /*00f0*/  ISETP.GT.AND P0, PT, R3, RZ, PT ;  /* 0x000000ff0300720c */ /* 0x001fe20003f04270 */
[----:B------:R-:W-:-:S05]  /*0100*/  IMAD R7, R0, R3, RZ ;  /* 0x0000000300077224 */ /* 0x000fca00078e02ff */
[----:B------:R-:W-:-:S07]  /*0110*/  SHF.R.S32.HI R6, RZ, 0x1f, R7 ;  /* 0x0000001fff067819 */ /* 0x000fce0000011407 */
[----:B-1----:R-:W-:Y:S05]  /*0120*/  @P0 BRA `(.L_x_2) ;  /* 0x00000000000c0947 */ /* 0x002fea0003800000 */
[----:B------:R-:W-:Y:S02]  /*0130*/  IMAD.MOV.U32 R4, RZ, RZ, RZ ;  /* 0x000000ffff047224 */ /* 0x000fe400078e00ff */
[----:B------:R-:W-:Y:S01]  /*0140*/  IMAD.MOV.U32 R3, RZ, RZ, R2 ;  /* 0x000000ffff037224 */ /* 0x000fe200078e0002 */
[----:B------:R-:W-:Y:S06]  /*0150*/  BRA `(.L_x_1) ;  /* 0x0000000800187947 */ /* 0x000fec0003800000 */
.L_x_2:
[C---:B------:R-:W-:Y:S01]  /*0160*/  LOP3.LUT R18, R3.reuse, 0x7ffffff8, RZ, 0xc0, !PT ;  /* 0x7ffffff803127812 */ /* 0x040fe200078ec0ff */
[----:B------:R-:W-:Y:S01]  /*0170*/  IMAD.MOV.U32 R4, RZ, RZ, 0x7fffffff ;  /* 0x7fffffffff047424 */ /* 0x000fe200078e00ff */
[C---:B------:R-:W-:Y:S01]  /*0180*/  LOP3.LUT R8, R3.reuse, 0x7, RZ, 0xc0, !PT ;  /* 0x0000000703087812 */ /* 0x040fe200078ec0ff */
[----:B------:R-:W-:Y:S01]  /*0190*/  IMAD.MOV.U32 R20, RZ, RZ, R2 ;  /* 0x000000ffff147224 */ /* 0x000fe200078e0002 */
[----:B------:R-:W-:Y:S01]  /*01a0*/  LOP3.LUT R9, R3, 0x3, RZ, 0xc0, !PT ;  /* 0x0000000303097812 */ /* 0x000fe200078ec0ff */
[----:B------:R-:W-:Y:S02]  /*01b0*/  IMAD.MOV.U32 R3, RZ, RZ, -0x1 ;  /* 0xffffffffff037424 */ /* 0x000fe400078e00ff */
[----:B------:R-:W-:-:S07]  /*01c0*/  IMAD.MOV R19, RZ, RZ, -R18 ;  /* 0x000000ffff137224 */ /* 0x000fce00078e0a12 */
.L_x_7:
[----:B------:R-:W0:Y:S01]  /*01d0*/  LDC R25, c[0x0][0x398] ;  /* 0x0000e600ff197b82 */ /* 0x000e220000000800 */
[----:B------:R-:W-:Y:S02]  /*01e0*/  IMAD.MOV.U32 R23, RZ, RZ, RZ ;  /* 0x000000ffff177224 */ /* 0x000fe400078e00ff */
[----:B------:R-:W-:Y:S01]  /*01f0*/  IMAD.MOV.U32 R21, RZ, RZ, RZ ;  /* 0x000000ffff157224 */ /* 0x000fe200078e00ff */
[----:B0-----:R-:W-:Y:S01]  /*0200*/  ISETP.GE.U32.AND P0, PT, R25, 0x8, PT ;  /* 0x000000081900780c */ /* 0x001fe20003f06070 */
[----:B------:R-:W-:-:S05]  /*0210*/  IMAD R24, R20, R25, RZ ;  /* 0x0000001914187224 */ /* 0x000fca00078e02ff */
[----:B------:R-:W-:-:S07]  /*0220*/  SHF.R.S32.HI R22, RZ, 0x1f, R24 ;  /* 0x0000001fff167819 */ /* 0x000fce0000011418 */
[----:B------:R-:W-:Y:S05]  /*0230*/  @!P0 BRA `(.L_x_3) ;  /* 0x0000000000d48947 */ /* 0x000fea0003800000 */
[----:B------:R-:W0:Y:S01]  /*0240*/  LDCU.128 UR12, c[0x0][0x380] ;  /* 0x00007000ff0c77ac */ /* 0x000e220008000c00 */
[----:B------:R-:W-:Y:S02]  /*0250*/  IMAD.MOV.U32 R21, RZ, RZ, RZ ;  /* 0x000000ffff157224 */ /* 0x000fe400078e00ff */
[----:B------:R-:W-:Y:S01]  /*0260*/  IMAD.MOV.U32 R14, RZ, RZ, R19 ;  /* 0x000000ffff0e7224 */ /* 0x000fe200078e0013 */
[----:B0-----:R-:W-:Y:S02]  /*0270*/  IADD3 R12, P0, PT, R7, UR12, RZ ;  /* 0x0000000c070c7c10 */ /* 0x001fe4000ff1e0ff */
[----:B------:R-:W-:Y:S02]  /*0280*/  IADD3 R10, P2, PT, R24, UR14, RZ ;  /* 0x0000000e180a7c10 */ /* 0x000fe4000ff5e0ff */
[----:B------:R-:W-:Y:S02]  /*0290*/  IADD3 R12, P1, PT, R12, 0x3, RZ ;  /* 0x000000030c0c7810 */ /* 0x000fe40007f3e0ff */
[----:B------:R-:W-:-:S02]  /*02a0*/  IADD3 R10, P3, PT, R10, 0x3, RZ ;  /* 0x000000030a0a7810 */ /* 0x000fc40007f7e0ff */
[----:B------:R-:W-:Y:S02]  /*02b0*/  IADD3.X R13, PT, PT, RZ, UR13, R6, P1, P0 ;  /* 0x0000000dff0d7c10 */ /* 0x000fe40008fe0406 */
[----:B------:R-:W-:-:S09]  /*02c0*/  IADD3.X R11, PT, PT, RZ, UR15, R22, P3, P2 ;  /* 0x0000000fff0b7c10 */ /* 0x000fd20009fe4416 */
.L_x_4:
[----:B------:R-:W2:Y:S04]  /*02d0*/  LDG.E.U8.CONSTANT R17, desc[UR8][R12.64+-0x3] ;  /* 0xfffffd080c117981 */ /* 0x000ea8000c1e9100 */
[----:B------:R-:W2:Y:S04]  /*02e0*/  LDG.E.U8.CONSTANT R16, desc[UR8][R10.64+-0x3] ;  /* 0xfffffd080a107981 */ /* 0x000ea8000c1e9100 */
[----:B------:R-:W3:Y:S04]  /*02f0*/  LDG.E.U8.CONSTANT R15, desc[UR8][R12.64+-0x2] ;  /* 0xfffffe080c0f7981 */ /* 0x000ee8000c1e9100 */
[----:B------:R-:W3:Y:S04]  /*0300*/  LDG.E.U8.CONSTANT R26, desc[UR8][R10.64+-0x2] ;  /* 0xfffffe080a1a7981 */ /* 0x000ee8000c1e9100 */
[----:B------:R-:W4:Y:S04]  /*0310*/  LDG.E.U8.CONSTANT R23, desc[UR8][R12.64+-0x1] ;  /* 0xffffff080c177981 */ /* 0x000f28000c1e9100 */
[----:B------:R-:W4:Y:S04]  /*0320*/  LDG.E.U8.CONSTANT R28, desc[UR8][R10.64+-0x1] ;  /* 0xffffff080a1c7981 */ /* 0x000f28000c1e9100 */
[----:B------:R-:W5:Y:S01]  /*0330*/  LDG.E.U8.CONSTANT R29, desc[UR8][R10.64+0x2] ;  /* 0x000002080a1d7981 */ /* 0x000f62000c1e9100 */
[----:B--2---:R-:W-:-:S03]  /*0340*/  LOP3.LUT R17, R16, 0xff, R17, 0x48, !PT ;  /* 0x000000ff10117812 */ /* 0x004fc600078e4811 */
[----:B------:R-:W2:Y:S01]  /*0350*/  LDG.E.U8.CONSTANT R16, desc[UR8][R10.64] ;  /* 0x000000080a107981 */ /* 0x000ea2000c1e9100 */
[----:B---3--:R-:W-:-:S03]  /*0360*/  LOP3.LUT R27, R26, 0xff, R15, 0x48, !PT ;  /* 0x000000ff1a1b7812 */ /* 0x008fc600078e480f */
[----:B------:R-:W2:Y:S01]  /*0370*/  LDG.E.U8.CONSTANT R15, desc[UR8][R12.64] ;  /* 0x000000080c0f7981 */ /* 0x000ea2000c1e9100 */
[----:B------:R-:W-:Y:S08]  /*0380*/  POPC R26, R17 ;  /* 0x00000011001a7309 */ /* 0x000ff00000000000 */
[----:B------:R-:W0:Y:S02]  /*0390*/  POPC R27, R27 ;  /* 0x0000001b001b7309 */ /* 0x000e240000000000 */
[----:B0-----:R-:W-:-:S02]  /*03a0*/  IADD3 R26, PT, PT, R27, R21, R26 ;  /* 0x000000151b1a7210 */ /* 0x001fc40007ffe01a */
[----:B------:R-:W3:Y:S01]  /*03b0*/  LDG.E.U8.CONSTANT R21, desc[UR8][R10.64+0x1] ;  /* 0x000001080a157981 */ /* 0x000ee2000c1e9100 */
[----:B--2---:R-:W-:-:S03]  /*03c0*/  LOP3.LUT R15, R16, 0xff, R15, 0x48, !PT ;  /* 0x000000ff100f7812 */ /* 0x004fc600078e480f */
[----:B------:R-:W3:Y:S01]  /*03d0*/  LDG.E.U8.CONSTANT R16, desc[UR8][R12.64+0x1] ;  /* 0x000001080c107981 */ /* 0x000ee2000c1e9100 */
[----:B----4-:R-:W-:Y:S02]  /*03e0*/  LOP3.LUT R28, R28, 0xff, R23, 0x48, !PT ;  /* 0x000000ff1c1c7812 */ /* 0x010fe400078e4817 */
[----:B------:R-:W-:Y:S08]  /*03f0*/  POPC R15, R15 ;  /* 0x0000000f000f7309 */ /* 0x000ff00000000000 */
[----:B------:R0:W1:Y:S02]  /*0400*/  POPC R23, R28 ;  /* 0x0000001c00177309 */ /* 0x0000640000000000 */
[----:B0-----:R-:W2:Y:S01]  /*0410*/  LDG.E.U8.CONSTANT R28, desc[UR8][R10.64+0x3] ;  /* 0x000003080a1c7981 */ /* 0x001ea2000c1e9100 */
[----:B-1----:R-:W-:-:S03]  /*0420*/  IADD3 R23, PT, PT, R15, R26, R23 ;  /* 0x0000001a0f177210 */ /* 0x002fc60007ffe017 */
[----:B------:R-:W5:Y:S04]  /*0430*/  LDG.E.U8.CONSTANT R26, desc[UR8][R12.64+0x2] ;  /* 0x000002080c1a7981 */ /* 0x000f68000c1e9100 */
[----:B------:R-:W4:Y:S01]  /*0440*/  LDG.E.U8.CONSTANT R15, desc[UR8][R12.64+0x4] ;  /* 0x000004080c0f7981 */ /* 0x000f22000c1e9100 */
[----:B---3--:R-:W-:-:S03]  /*0450*/  LOP3.LUT R17, R21, 0xff, R16, 0x48, !PT ;  /* 0x000000ff15117812 */ /* 0x008fc600078e4810 */
[----:B------:R-:W4:Y:S04]  /*0460*/  LDG.E.U8.CONSTANT R16, desc[UR8][R10.64+0x4] ;  /* 0x000004080a107981 */ /* 0x000f28000c1e9100 */
[----:B------:R0:W2:Y:S01]  /*0470*/  LDG.E.U8.CONSTANT R21, desc[UR8][R12.64+0x3] ;  /* 0x000003080c157981 */ /* 0x0000a2000c1e9100 */
[----:B------:R-:W-:-:S05]  /*0480*/  VIADD R14, R14, 0x8 ;  /* 0x000000080e0e7836 */ /* 0x000fca0000000000 */
[----:B------:R-:W-:Y:S02]  /*0490*/  ISETP.NE.AND P0, PT, R14, RZ, PT ;  /* 0x000000ff0e00720c */ /* 0x000fe40003f05270 */
[----:B-----5:R-:W-:Y:S02]  /*04a0*/  LOP3.LUT R29, R29, 0xff, R26, 0x48, !PT ;  /* 0x000000ff1d1d7812 */ /* 0x020fe400078e481a */
[----:B------:R-:W-:Y:S08]  /*04b0*/  POPC R26, R17 ;  /* 0x00000011001a7309 */ /* 0x000ff00000000000 */
[----:B------:R-:W1:Y:S01]  /*04c0*/  POPC R29, R29 ;  /* 0x0000001d001d7309 */ /* 0x000e620000000000 */
[----:B0-----:R-:W-:-:S02]  /*04d0*/  IADD3 R12, P1, PT, R12, 0x8, RZ ;  /* 0x000000080c0c7810 */ /* 0x001fc40007f3e0ff */
[----:B------:R-:W-:-:S03]  /*04e0*/  IADD3 R10, P2, PT, R10, 0x8, RZ ;  /* 0x000000080a0a7810 */ /* 0x000fc60007f5e0ff */
[----:B------:R-:W-:Y:S02]  /*04f0*/  IMAD.X R13, RZ, RZ, R13, P1 ;  /* 0x000000ffff0d7224 */ /* 0x000fe400008e060d */
[----:B------:R-:W-:Y:S01]  /*0500*/  IMAD.X R11, RZ, RZ, R11, P2 ;  /* 0x000000ffff0b7224 */ /* 0x000fe200010e060b */
[----:B-1----:R-:W-:Y:S02]  /*0510*/  IADD3 R23, PT, PT, R29, R23, R26 ;  /* 0x000000171d177210 */ /* 0x002fe40007ffe01a */
[----:B----4-:R-:W-:Y:S02]  /*0520*/  LOP3.LUT R16, R16, 0xff, R15, 0x48, !PT ;  /* 0x000000ff10107812 */ /* 0x010fe400078e480f */
[----:B--2---:R-:W-:-:S04]  /*0530*/  LOP3.LUT R28, R28, 0xff, R21, 0x48, !PT ;  /* 0x000000ff1c1c7812 */ /* 0x004fc800078e4815 */
[----:B------:R-:W-:Y:S08]  /*0540*/  POPC R16, R16 ;  /* 0x0000001000107309 */ /* 0x000ff00000000000 */
[----:B------:R-:W0:Y:S02]  /*0550*/  POPC R21, R28 ;  /* 0x0000001c00157309 */ /* 0x000e240000000000 */
[----:B0-----:R-:W-:Y:S01]  /*0560*/  IADD3 R21, PT, PT, R16, R23, R21 ;  /* 0x0000001710157210 */ /* 0x001fe20007ffe015 */
[----:B------:R-:W-:Y:S06]  /*0570*/  @P0 BRA `(.L_x_4) ;  /* 0xfffffffc00540947 */ /* 0x000fec000383ffff */
[----:B------:R-:W-:-:S07]  /*0580*/  IMAD.MOV.U32 R23, RZ, RZ, R18 ;  /* 0x000000ffff177224 */ /* 0x000fce00078e0012 */
.L_x_3:
[----:B------:R-:W-:-:S13]  /*0590*/  ISETP.NE.AND P0, PT, R8, RZ, PT ;  /* 0x000000ff0800720c */ /* 0x000fda0003f05270 */
[----:B------:R-:W-:Y:S05]  /*05a0*/  @!P0 BRA `(.L_x_5) ;  /* 0x0000000000e88947 */ /* 0x000fea0003800000 */
[----:B------:R-:W-:Y:S01]  /*05b0*/  VIADD R10, R8, 0xffffffff ;  /* 0xffffffff080a7836 */ /* 0x000fe20000000000 */
[----:B------:R-:W-:-:S04]  /*05c0*/  ISETP.NE.AND P1, PT, R9, RZ, PT ;  /* 0x000000ff0900720c */ /* 0x000fc80003f25270 */
[----:B------:R-:W-:-:S13]  /*05d0*/  ISETP.GE.U32.AND P0, PT, R10, 0x3, PT ;  /* 0x000000030a00780c */ /* 0x000fda0003f06070 */
[----:B------:R-:W-:Y:S05]  /*05e0*/  @!P0 BRA `(.L_x_6) ;  /* 0x0000000000608947 */ /* 0x000fea0003800000 */
[----:B------:R-:W0:Y:S02]  /*05f0*/  LDCU.128 UR12, c[0x0][0x380] ;  /* 0x00007000ff0c77ac */ /* 0x000e240008000c00 */
[C---:B0-----:R-:W-:Y:S02]  /*0600*/  IADD3 R12, P0, P2, R23.reuse, UR12, R7 ;  /* 0x0000000c170c7c10 */ /* 0x041fe4000fa1e007 */
[----:B------:R-:W-:Y:S02]  /*0610*/  IADD3 R10, P3, P4, R23, UR14, R24 ;  /* 0x0000000e170a7c10 */ /* 0x000fe4000fc7e018 */
[----:B------:R-:W-:Y:S02]  /*0620*/  IADD3.X R13, PT, PT, RZ, UR13, R6, P0, P2 ;  /* 0x0000000dff0d7c10 */ /* 0x000fe400087e4406 */
[----:B------:R-:W-:-:S03]  /*0630*/  IADD3.X R11, PT, PT, RZ, UR15, R22, P3, P4 ;  /* 0x0000000fff0b7c10 */ /* 0x000fc60009fe8416 */
[----:B------:R-:W2:Y:S04]  /*0640*/  LDG.E.U8.CONSTANT R16, desc[UR8][R12.64] ;  /* 0x000000080c107981 */ /* 0x000ea8000c1e9100 */
[----:B------:R-:W2:Y:S04]  /*0650*/  LDG.E.U8.CONSTANT R17, desc[UR8][R10.64] ;  /* 0x000000080a117981 */ /* 0x000ea8000c1e9100 */
[----:B------:R-:W3:Y:S04]  /*0660*/  LDG.E.U8.CONSTANT R14, desc[UR8][R12.64+0x1] ;  /* 0x000001080c0e7981 */ /* 0x000ee8000c1e9100 */
[----:B------:R-:W3:Y:S04]  /*0670*/  LDG.E.U8.CONSTANT R15, desc[UR8][R10.64+0x1] ;  /* 0x000001080a0f7981 */ /* 0x000ee8000c1e9100 */
[----:B------:R-:W4:Y:S04]  /*0680*/  LDG.E.U8.CONSTANT R26, desc[UR8][R12.64+0x3] ;  /* 0x000003080c1a7981 */ /* 0x000f28000c1e9100 */
[----:B------:R-:W4:Y:S01]  /*0690*/  LDG.E.U8.CONSTANT R27, desc[UR8][R10.64+0x3] ;  /* 0x000003080a1b7981 */ /* 0x000f22000c1e9100 */
[----:B--2---:R-:W-:-:S03]  /*06a0*/  LOP3.LUT R28, R17, 0xff, R16, 0x48, !PT ;  /* 0x000000ff111c7812 */ /* 0x004fc600078e4810 */
[----:B------:R-:W2:Y:S04]  /*06b0*/  LDG.E.U8.CONSTANT R17, desc[UR8][R12.64+0x2] ;  /* 0x000002080c117981 */ /* 0x000ea8000c1e9100 */
[----:B------:R-:W2:Y:S01]  /*06c0*/  LDG.E.U8.CONSTANT R16, desc[UR8][R10.64+0x2] ;  /* 0x000002080a107981 */ /* 0x000ea2000c1e9100 */
[----:B---3--:R-:W-:Y:S01]  /*06d0*/  LOP3.LUT R14, R15, 0xff, R14, 0x48, !PT ;  /* 0x000000ff0f0e7812 */ /* 0x008fe200078e480e */
[----:B------:R-:W-:Y:S01]  /*06e0*/  POPC R28, R28 ;  /* 0x0000001c001c7309 */ /* 0x000fe20000000000 */
[----:B----4-:R-:W-:-:S07]  /*06f0*/  LOP3.LUT R26, R27, 0xff, R26, 0x48, !PT ;  /* 0x000000ff1b1a7812 */ /* 0x010fce00078e481a */
[----:B------:R-:W0:Y:S08]  /*0700*/  POPC R14, R14 ;  /* 0x0000000e000e7309 */ /* 0x000e300000000000 */
[----:B------:R-:W-:Y:S01]  /*0710*/  POPC R26, R26 ;  /* 0x0000001a001a7309 */ /* 0x000fe20000000000 */
[----:B------:R-:W-:Y:S01]  /*0720*/  VIADD R23, R23, 0x4 ;  /* 0x0000000417177836 */ /* 0x000fe20000000000 */
[----:B0-----:R-:W-:-:S02]  /*0730*/  IADD3 R21, PT, PT, R14, R21, R28 ;  /* 0x000000150e157210 */ /* 0x001fc40007ffe01c */
[----:B--2---:R-:W-:-:S06]  /*0740*/  LOP3.LUT R16, R16, 0xff, R17, 0x48, !PT ;  /* 0x000000ff10107812 */ /* 0x004fcc00078e4811 */
[----:B------:R-:W0:Y:S02]  /*0750*/  POPC R16, R16 ;  /* 0x0000001000107309 */ /* 0x000e240000000000 */
[----:B0-----:R-:W-:-:S07]  /*0760*/  IADD3 R21, PT, PT, R26, R21, R16 ;  /* 0x000000151a157210 */ /* 0x001fce0007ffe010 */
.L_x_6:
[----:B------:R-:W-:Y:S05]  /*0770*/  @!P1 BRA `(.L_x_5) ;  /* 0x0000000000749947 */ /* 0x000fea0003800000 */
[----:B------:R-:W0:Y:S01]  /*0780*/  LDC.64 R10, c[0x0][0x380] ;  /* 0x0000e000ff0a7b82 */ /* 0x000e220000000a00 */
[----:B------:R-:W-:Y:S02]  /*0790*/  ISETP.NE.AND P1, PT, R9, 0x1, PT ;  /* 0x000000010900780c */ /* 0x000fe40003f25270 */
[----:B------:R-:W-:-:S05]  /*07a0*/  LOP3.LUT P0, RZ, R25, 0x1, RZ, 0xc0, !PT ;  /* 0x0000000119ff7812 */ /* 0x000fca000780c0ff */
[----:B------:R-:W1:Y:S08]  /*07b0*/  LDC.64 R12, c[0x0][0x388] ;  /* 0x0000e200ff0c7b82 */ /* 0x000e700000000a00 */
[----:B------:R-:W2:Y:S08]  /*07c0*/  LDC.64 R16, c[0x0][0x388] ;  /* 0x0000e200ff107b82 */ /* 0x000eb00000000a00 */
[----:B------:R-:W3:Y:S01]  /*07d0*/  LDC.64 R14, c[0x0][0x380] ;  /* 0x0000e000ff0e7b82 */ /* 0x000ee20000000a00 */
[----:B0-----:R-:W-:-:S04]  /*07e0*/  @P1 IADD3 R10, P2, P3, R23, R10, R7 ;  /* 0x0000000a170a1210 */ /* 0x001fc80007b5e007 */
[----:B------:R-:W-:Y:S02]  /*07f0*/  @P1 IADD3.X R11, PT, PT, RZ, R11, R6, P2, P3 ;  /* 0x0000000bff0b1210 */ /* 0x000fe400017e6406 */
[C---:B-1----:R-:W-:Y:S01]  /*0800*/  @P1 IADD3 R12, P4, P5, R23.reuse, R12, R24 ;  /* 0x0000000c170c1210 */ /* 0x042fe20007d9e018 */
[----:B------:R-:W-:Y:S02]  /*0810*/  @P1 VIADD R23, R23, 0x2 ;  /* 0x0000000217171836 */ /* 0x000fe40000000000 */
[----:B------:R-:W4:Y:S01]  /*0820*/  @P1 LDG.E.U8.CONSTANT R25, desc[UR8][R10.64+0x1] ;  /* 0x000001080a191981 */ /* 0x000f22000c1e9100 */
[----:B------:R-:W-:Y:S02]  /*0830*/  @P1 IADD3.X R13, PT, PT, RZ, R13, R22, P4, P5 ;  /* 0x0000000dff0d1210 */ /* 0x000fe400027ea416 */
[----:B--2---:R-:W-:-:S03]  /*0840*/  @P0 IADD3 R16, P4, P5, R23, R16, R24 ;  /* 0x0000001017100210 */ /* 0x004fc60007d9e018 */
[----:B------:R-:W2:Y:S01]  /*0850*/  @P1 LDG.E.U8.CONSTANT R24, desc[UR8][R12.64] ;  /* 0x000000080c181981 */ /* 0x000ea2000c1e9100 */
[----:B------:R-:W-:-:S03]  /*0860*/  @P0 IADD3.X R17, PT, PT, RZ, R17, R22, P4, P5 ;  /* 0x00000011ff110210 */ /* 0x000fc600027ea416 */
[----:B------:R-:W4:Y:S01]  /*0870*/  @P1 LDG.E.U8.CONSTANT R22, desc[UR8][R12.64+0x1] ;  /* 0x000001080c161981 */ /* 0x000f22000c1e9100 */
[----:B---3--:R-:W-:-:S03]  /*0880*/  @P0 IADD3 R14, P2, P3, R23, R14, R7 ;  /* 0x0000000e170e0210 */ /* 0x008fc60007b5e007 */
[----:B------:R-:W2:Y:S01]  /*0890*/  @P1 LDG.E.U8.CONSTANT R23, desc[UR8][R10.64] ;  /* 0x000000080a171981 */ /* 0x000ea2000c1e9100 */
[----:B------:R-:W-:-:S03]  /*08a0*/  @P0 IADD3.X R15, PT, PT, RZ, R15, R6, P2, P3 ;  /* 0x0000000fff0f0210 */ /* 0x000fc600017e6406 */
[----:B------:R-:W3:Y:S04]  /*08b0*/  @P0 LDG.E.U8.CONSTANT R17, desc[UR8][R16.64] ;  /* 0x0000000810110981 */ /* 0x000ee8000c1e9100 */
[----:B------:R-:W3:Y:S01]  /*08c0*/  @P0 LDG.E.U8.CONSTANT R14, desc[UR8][R14.64] ;  /* 0x000000080e0e0981 */ /* 0x000ee2000c1e9100 */
[----:B----4-:R-:W-:Y:S02]  /*08d0*/  @P1 LOP3.LUT R25, R22, 0xff, R25, 0x48, !PT ;  /* 0x000000ff16191812 */ /* 0x010fe400078e4819 */
[----:B--2---:R-:W-:-:S04]  /*08e0*/  @P1 LOP3.LUT R23, R24, 0xff, R23, 0x48, !PT ;  /* 0x000000ff18171812 */ /* 0x004fc800078e4817 */
[----:B------:R-:W-:Y:S01]  /*08f0*/  @P1 POPC R25, R25 ;  /* 0x0000001900191309 */ /* 0x000fe20000000000 */
[----:B---3--:R-:W-:-:S07]  /*0900*/  @P0 LOP3.LUT R22, R17, 0xff, R14, 0x48, !PT ;  /* 0x000000ff11160812 */ /* 0x008fce00078e480e */
[----:B------:R-:W0:Y:S08]  /*0910*/  @P1 POPC R24, R23 ;  /* 0x0000001700181309 */ /* 0x000e300000000000 */
[----:B------:R-:W1:Y:S01]  /*0920*/  @P0 POPC R22, R22 ;  /* 0x0000001600160309 */ /* 0x000e620000000000 */
[----:B0-----:R-:W-:-:S05]  /*0930*/  @P1 IADD3 R21, PT, PT, R25, R21, R24 ;  /* 0x0000001519151210 */ /* 0x001fca0007ffe018 */
[----:B-1----:R-:W-:-:S07]  /*0940*/  @P0 IMAD.IADD R21, R21, 0x1, R22 ;  /* 0x0000000115150824 */ /* 0x002fce00078e0216 */
.L_x_5:
[----:B------:R-:W0:Y:S01]  /*0950*/  LDCU UR5, c[0x0][0x394] ;  /* 0x00007280ff0577ac */ /* 0x000e220008000800 */
[CC--:B------:R-:W-:Y:S02]  /*0960*/  ISETP.GE.AND P0, PT, R21.reuse, R4.reuse, PT ;  /* 0x000000041500720c */ /* 0x0c0fe40003f06270 */
[----:B------:R-:W-:Y:S02]  /*0970*/  VIMNMX R4, PT, PT, R21, R4, PT ;  /* 0x0000000415047248 */ /* 0x000fe40003fe0100 */
[----:B------:R-:W-:Y:S01]  /*0980*/  SEL R3, R20, R3, !P0 ;  /* 0x0000000314037207 */ /* 0x000fe20004000000 */
[----:B------:R-:W-:-:S05]  /*0990*/  IMAD.IADD R20, R5, 0x1, R20 ;  /* 0x0000000105147824 */ /* 0x000fca00078e0214 */
[----:B0-----:R-:W-:-:S13]  /*09a0*/  ISETP.GE.AND P0, PT, R20, UR5, PT ;  /* 0x0000000514007c0c */ /* 0x001fda000bf06270 */
[----:B------:R-:W-:Y:S05]  /*09b0*/  @!P0 BRA `(.L_x_7) ;  /* 0xfffffff800048947 */ /* 0x000fea000383ffff */
.L_x_1:
[----:B------:R-:W-:Y:S05]  /*09c0*/  BSYNC.RECONVERGENT B0 ;  /* 0x0000000000007941 */ /* 0x000fea0003800200 */
.L_x_0:
[----:B------:R-:W0:Y:S01]  /*09d0*/  S2UR UR5, SR_CgaCtaId ;  /* 0x00000000000579c3 */ /* 0x000e220000008800 */
[----:B------:R-:W1:Y:S01]  /*09e0*/  LDCU UR7, c[0x0][0x360] ;  /* 0x00006c00ff0777ac */ /* 0x000e620008000800 */
[----:B------:R-:W-:Y:S01]  /*09f0*/  UMOV UR4, 0x400 ;  /* 0x0000040000047882 */ /* 0x000fe20000000000 */
[----:B-1----:R-:W-:Y:S02]  /*0a00*/  UISETP.GE.U32.AND UP0, UPT, UR7, 0x2, UPT ;  /* 0x000000020700788c */ /* 0x002fe4000bf06070 */
[----:B0-----:R-:W-:-:S04]  /*0a10*/  ULEA UR4, UR5, UR4, 0x18 ;  /* 0x0000000405047291 */ /* 0x001fc8000f8ec0ff */
[----:B------:R-:W-:Y:S02]  /*0a20*/  ULEA UR6, UR7, UR4, 0x2 ;  /* 0x0000000407067291 */ /* 0x000fe4000f8e10ff */
[----:B------:R-:W-:-:S04]  /*0a30*/  LEA R5, R2, UR4, 0x2 ;  /* 0x0000000402057c11 */ /* 0x000fc8000f8e10ff */
[----:B------:R-:W-:Y:S01]  /*0a40*/  LEA R6, R2, UR6, 0x2 ;  /* 0x0000000602067c11 */ /* 0x000fe2000f8e10ff */
[----:B------:R0:W-:Y:S04]  /*0a50*/  STS [R5], R4 ;  /* 0x0000000405007388 */ /* 0x0001e80000000800 */
[----:B------:R0:W-:Y:S01]  /*0a60*/  STS [R6], R3 ;  /* 0x0000000306007388 */ /* 0x0001e20000000800 */
[----:B------:R-:W-:Y:S06]  /*0a70*/  BAR.SYNC.DEFER_BLOCKING 0x0 ;  /* 0x0000000000007b1d */ /* 0x000fec0000010000 */
[----:B------:R-:W-:Y:S05]  /*0a80*/  BRA.U !UP0, `(.L_x_8) ;  /* 0x0000000108487547 */ /* 0x000fea000b800000 */
[----:B0-----:R-:W-:-:S07]  /*0a90*/  IMAD.U32 R3, RZ, RZ, UR7 ;  /* 0x00000007ff037e24 */ /* 0x001fce000f8e00ff */
.L_x_11:
[--C-:B------:R-:W-:Y:S01]  /*0aa0*/  IMAD.MOV.U32 R8, RZ, RZ, R3.reuse ;  /* 0x000000ffff087224 */ /* 0x100fe200078e0003 */
[----:B------:R-:W-:Y:S01]  /*0ab0*/  SHF.R.U32.HI R3, RZ, 0x1, R3 ;  /* 0x00000001ff037819 */ /* 0x000fe20000011603 */
[----:B------:R-:W-:Y:S03]  /*0ac0*/  BSSY.RECONVERGENT B0, `(.L_x_9) ;  /* 0x000000b000007945 */ /* 0x000fe60003800200 */
[----:B------:R-:W-:-:S13]  /*0ad0*/  ISETP.GE.U32.AND P0, PT, R2, R3, PT ;  /* 0x000000030200720c */ /* 0x000fda0003f06070 */
[----:B-1----:R-:W-:Y:S05]  /*0ae0*/  @P0 BRA `(.L_x_10) ;  /* 0x0000000000200947 */ /* 0x002fea0003800000 */
[C---:B------:R-:W-:Y:S01]  /*0af0*/  IMAD R4, R3.reuse, 0x4, R5 ;  /* 0x0000000403047824 */ /* 0x040fe200078e0205 */
[----:B------:R-:W-:Y:S05]  /*0b00*/  LDS R7, [R5] ;  /* 0x0000000005077984 */ /* 0x000fea0000000800 */
[----:B------:R-:W0:Y:S02]  /*0b10*/  LDS R4, [R4] ;  /* 0x0000000004047984 */ /* 0x000e240000000800 */
[----:B0-----:R-:W-:Y:S01]  /*0b20*/  ISETP.GE.AND P0, PT, R4, R7, PT ;  /* 0x000000070400720c */ /* 0x001fe20003f06270 */
[----:B------:R-:W-:-:S12]  /*0b30*/  IMAD R7, R3, 0x4, R6 ;  /* 0x0000000403077824 */ /* 0x000fd800078e0206 */
[----:B------:R-:W0:Y:S04]  /*0b40*/  @!P0 LDS R7, [R7] ;  /* 0x0000000007078984 */ /* 0x000e280000000800 */
[----:B------:R1:W-:Y:S04]  /*0b50*/  @!P0 STS [R5], R4 ;  /* 0x0000000405008388 */ /* 0x0003e80000000800 */
[----:B0-----:R1:W-:Y:S02]  /*0b60*/  @!P0 STS [R6], R7 ;  /* 0x0000000706008388 */ /* 0x0013e40000000800 */
.L_x_10:
[----:B------:R-:W-:Y:S05]  /*0b70*/  BSYNC.RECONVERGENT B0 ;  /* 0x0000000000007941 */ /* 0x000fea0003800200 */
.L_x_9:
[----:B------:R-:W-:Y:S01]  /*0b80*/  BAR.SYNC.DEFER_BLOCKING 0x0 ;  /* 0x0000000000007b1d */ /* 0x000fe20000010000 */
[----:B------:R-:W-:-:S13]  /*0b90*/  ISETP.GT.U32.AND P0, PT, R8, 0x3, PT ;  /* 0x000000030800780c */ /* 0x000fda0003f04070 */
[----:B------:R-:W-:Y:S05]  /*0ba0*/  @P0 BRA `(.L_x_11) ;  /* 0xfffffffc00bc0947 */ /* 0x000fea000383ffff */
.L_x_8:
[----:B------:R-:W-:-:S13]  /*0bb0*/  ISETP.NE.AND P0, PT, R2, RZ, PT ;  /* 0x000000ff0200720c */ /* 0x000fda0003f05270 */
[----:B------:R-:W-:Y:S05]  /*0bc0*/  @P0 EXIT ;  /* 0x000000000000094d */ /* 0x000fea0003800000 */
[----:B------:R-:W2:Y:S01]  /*0bd0*/  S2UR UR5, SR_CgaCtaId ;  /* 0x00000000000579c3 */ /* 0x000ea20000008800 */
[----:B------:R-:W-:Y:S01]  /*0be0*/  UMOV UR4, 0x400 ;  /* 0x0000040000047882 */ /* 0x000fe20000000000 */
[----:B------:R-:W-:Y:S06]  /*0bf0*/  LDS R9, [UR6] ;  /* 0x00000006ff097984 */ /* 0x000fec0008000800 */
[----:B0-----:R-:W0:Y:S08]  /*0c00*/  LDC.64 R2, c[0x0][0x3a8] ;  /* 0x0000ea00ff027b82 */ /* 0x001e300000000a00 */
[----:B-1----:R-:W1:Y:S01]  /*0c10*/  LDC.64 R4, c[0x0][0x3a0] ;  /* 0x0000e800ff047b82 */ /* 0x002e620000000a00 */
[----:B--2---:R-:W-:Y:S01]  /*0c20*/  ULEA UR4, UR5, UR4, 0x18 ;  /* 0x0000000405047291 */ /* 0x004fe2000f8ec0ff */
[----:B0-----:R-:W-:-:S08]  /*0c30*/  IMAD.WIDE.U32 R2, R0, 0x4, R2 ;  /* 0x0000000400027825 */ /* 0x001fd000078e0002 */
[----:B------:R-:W0:Y:S01]  /*0c40*/  LDS R7, [UR4] ;  /* 0x00000004ff077984 */ /* 0x000e220008000800 */
[----:B-1----:R-:W-:-:S03]  /*0c50*/  IMAD.WIDE.U32 R4, R0, 0x4, R4 ;  /* 0x0000000400047825 */ /* 0x002fc600078e0004 */
[----:B0-----:R-:W-:Y:S04]  /*0c60*/  STG.E desc[UR8][R2.64], R7 ;  /* 0x0000000702007986 */ /* 0x001fe8000c101908 */
[----:B------:R-:W-:Y:S01]  /*0c70*/  STG.E desc[UR8][R4.64], R9 ;  /* 0x0000000904007986 */ /* 0x000fe2000c101908 */
[----:B------:R-:W-:Y:S05]  /*0c80*/  EXIT ;  /* 0x000000000000794d */ /* 0x000fea0003800000 */
.L_x_12:
[----:B------:R-:W-:-:S00]  /*0c90*/  BRA `(.L_x_12) ;  /* 0xfffffffc00fc7947 */ /* 0x000fc0000383ffff */
[----:B------:R-:W-:-:S00]  /*0ca0*/  NOP ;  /* 0x0000000000007918 */ /* 0x000fc00000000000 */
        /* <DEDUP_REMOVED lines=13> */
.L_x_13:


//--------------------- .nv.shared._Z18matchKernelHammingPKhS0_iiiPiS1_ --------------------------
	.section	.nv.shared._Z18matchKernelHammingPKhS0_iiiPiS1_,"aw",@nobits
	.sectionflags	@""
	.align	16
	.zero		1024


//--------------------- .nv.shared.reserved.0     --------------------------
	.section	.nv.shared.reserved.0,"aw",@nobits
	.weak		__nv_reservedSMEM_offset_0_alias
	.size		__nv_reservedSMEM_offset_0_alias, 0, 64
	.other		__nv_reservedSMEM_offset_0_alias,@"STO_CUDA_RESERVED_SHARED STV_DEFAULT"
__nv_reservedSMEM_offset_0_alias:
	.zero		0
	.zero		64


//--------------------- .nv.constant0._Z18matchKernelHammingPKhS0_iiiPiS1_ --------------------------
	.section	.nv.constant0._Z18matchKernelHammingPKhS0_iiiPiS1_,"a",@progbits
	.sectionflags	@""
	.align	4
.nv.constant0._Z18matchKernelHammingPKhS0_iiiPiS1_:
	.zero		944


//--------------------- SYMBOLS --------------------------

	.type		.nv.reservedSmem.offset0,@object
	.size		.nv.reservedSmem.offset0,0x4
	.type		.nv.reservedSmem.cap,@object
	.size		.nv.reservedSmem.cap,0x4
